	.headerflags	@"EF_CUDA_TEXMODE_UNIFIED EF_CUDA_64BIT_ADDRESS EF_CUDA_ACCELERATORS EF_CUDA_SM90 EF_CUDA_VIRTUAL_SM(EF_CUDA_SM90)"
	.elftype	@"ET_EXEC"


//--------------------- .nv.info                  --------------------------
	.section	.nv.info,"",@"SHT_CUDA_INFO"
	.align	4


	//----- nvinfo : EIATTR_REGCOUNT
	.align		4
        /*0000*/ 	.byte	0x04, 0x2f
        /*0002*/ 	.short	(.L_3 - .L_2)
	.align		4
.L_2:
        /*0004*/ 	.word	index@(triton_per_fused__weight_norm_interface_20)
        /*0008*/ 	.word	0x00000013


	//----- nvinfo : EIATTR_MIN_STACK_SIZE
	.align		4
.L_3:
        /*000c*/ 	.byte	0x04, 0x12
        /*000e*/ 	.short	(.L_5 - .L_4)
	.align		4
.L_4:
        /*0010*/ 	.word	index@(triton_per_fused__weight_norm_interface_20)
        /*0014*/ 	.word	0x00000000


	//----- nvinfo : EIATTR_FRAME_SIZE
	.align		4
.L_5:
        /*0018*/ 	.byte	0x04, 0x11
        /*001a*/ 	.short	(.L_7 - .L_6)
	.align		4
.L_6:
        /*001c*/ 	.word	index@(triton_per_fused__weight_norm_interface_20)
        /*0020*/ 	.word	0x00000000


	//----- nvinfo : EIATTR_MIN_STACK_SIZE
	.align		4
.L_7:
        /*0024*/ 	.byte	0x04, 0x12
        /*0026*/ 	.short	(.L_9 - .L_8)
	.align		4
.L_8:
        /*0028*/ 	.word	index@(triton_per_fused__weight_norm_interface_20)
        /*002c*/ 	.word	0x00000000
.L_9:


//--------------------- .nv.info.triton_per_fused__weight_norm_interface_20 --------------------------
	.section	.nv.info.triton_per_fused__weight_norm_interface_20,"",@"SHT_CUDA_INFO"
	.sectionflags	@""
	.align	4


	//----- nvinfo : EIATTR_CUDA_API_VERSION
	.align		4
        /*0000*/ 	.byte	0x04, 0x37
        /*0002*/ 	.short	(.L_11 - .L_10)
.L_10:
        /*0004*/ 	.word	0x0000007c


	//----- nvinfo : EIATTR_KPARAM_INFO
	.align		4
.L_11:
        /*0008*/ 	.byte	0x04, 0x17
        /*000a*/ 	.short	(.L_13 - .L_12)
.L_12:
        /*000c*/ 	.word	0x00000000
        /*0010*/ 	.short	0x0005
        /*0012*/ 	.short	0x0024
        /*0014*/ 	.byte	0x00, 0xf0, 0x11, 0x00


	//----- nvinfo : EIATTR_KPARAM_INFO
	.align		4
.L_13:
        /*0018*/ 	.byte	0x04, 0x17
        /*001a*/ 	.short	(.L_15 - .L_14)
.L_14:
        /*001c*/ 	.word	0x00000000
        /*0020*/ 	.short	0x0004
        /*0022*/ 	.short	0x0020
        /*0024*/ 	.byte	0x00, 0xf0, 0x11, 0x00


	//----- nvinfo : EIATTR_KPARAM_INFO
	.align		4
.L_15:
        /*0028*/ 	.byte	0x04, 0x17
        /*002a*/ 	.short	(.L_17 - .L_16)
.L_16:
        /*002c*/ 	.word	0x00000000
        /*0030*/ 	.short	0x0003
        /*0032*/ 	.short	0x0018
        /*0034*/ 	.byte	0x00, 0xf4, 0x21, 0x00


	//----- nvinfo : EIATTR_KPARAM_INFO
	.align		4
.L_17:
        /*0038*/ 	.byte	0x04, 0x17
        /*003a*/ 	.short	(.L_19 - .L_18)
.L_18:
        /*003c*/ 	.word	0x00000000
        /*0040*/ 	.short	0x0002
        /*0042*/ 	.short	0x0010
        /*0044*/ 	.byte	0x00, 0xf4, 0x21, 0x00


	//----- nvinfo : EIATTR_KPARAM_INFO
	.align		4
.L_19:
        /*0048*/ 	.byte	0x04, 0x17
        /*004a*/ 	.short	(.L_21 - .L_20)
.L_20:
        /*004c*/ 	.word	0x00000000
        /*0050*/ 	.short	0x0001
        /*0052*/ 	.short	0x0008
        /*0054*/ 	.byte	0x00, 0xf4, 0x21, 0x00


	//----- nvinfo : EIATTR_KPARAM_INFO
	.align		4
.L_21:
        /*0058*/ 	.byte	0x04, 0x17
        /*005a*/ 	.short	(.L_23 - .L_22)
.L_22:
        /*005c*/ 	.word	0x00000000
        /*0060*/ 	.short	0x0000
        /*0062*/ 	.short	0x0000
        /*0064*/ 	.byte	0x00, 0xf4, 0x21, 0x00


	//----- nvinfo : EIATTR_SPARSE_MMA_MASK
	.align		4
.L_23:
        /*0068*/ 	.byte	0x03, 0x50
        /*006a*/ 	.short	0x0000


	//----- nvinfo : EIATTR_MAXREG_COUNT
	.align		4
        /*006c*/ 	.byte	0x03, 0x1b
        /*006e*/ 	.short	0x00ff


	//----- nvinfo : EIATTR_COOP_GROUP_MASK_REGIDS
	.align		4
        /*0070*/ 	.byte	0x04, 0x29
        /*0072*/ 	.short	(.L_25 - .L_24)


	//   ....[0]....
.L_24:
        /*0074*/ 	.word	0xffffffff


	//   ....[1]....
        /*0078*/ 	.word	0xffffffff


	//   ....[2]....
        /*007c*/ 	.word	0xffffffff


	//   ....[3]....
        /*0080*/ 	.word	0xffffffff


	//   ....[4]....
        /*0084*/ 	.word	0xffffffff


	//   ....[5]....
        /*0088*/ 	.word	0xffffffff


	//   ....[6]....
        /*008c*/ 	.word	0xffffffff


	//   ....[7]....
        /*0090*/ 	.word	0xffffffff


	//   ....[8]....
        /*0094*/ 	.word	0xffffffff


	//   ....[9]....
        /*0098*/ 	.word	0xffffffff


	//----- nvinfo : EIATTR_COOP_GROUP_INSTR_OFFSETS
	.align		4
.L_25:
        /*009c*/ 	.byte	0x04, 0x28
        /*009e*/ 	.short	(.L_27 - .L_26)


	//   ....[0]....
.L_26:
        /*00a0*/ 	.word	0x000001a0


	//   ....[1]....
        /*00a4*/ 	.word	0x000001b0


	//   ....[2]....
        /*00a8*/ 	.word	0x000001e0


	//   ....[3]....
        /*00ac*/ 	.word	0x000001f0


	//   ....[4]....
        /*00b0*/ 	.word	0x00000220


	//   ....[5]....
        /*00b4*/ 	.word	0x00000230


	//   ....[6]....
        /*00b8*/ 	.word	0x00000260


	//   ....[7]....
        /*00bc*/ 	.word	0x00000270


	//   ....[8]....
        /*00c0*/ 	.word	0x000002b0


	//   ....[9]....
        /*00c4*/ 	.word	0x000002c0


	//----- nvinfo : EIATTR_EXIT_INSTR_OFFSETS
	.align		4
.L_27:
        /*00c8*/ 	.byte	0x04, 0x1c
        /*00ca*/ 	.short	(.L_29 - .L_28)


	//   ....[0]....
.L_28:
        /*00cc*/ 	.word	0x00000400


	//   ....[1]....
        /*00d0*/ 	.word	0x00000420


	//----- nvinfo : EIATTR_REQNTID
	.align		4
.L_29:
        /*00d4*/ 	.byte	0x04, 0x10
        /*00d6*/ 	.short	(.L_31 - .L_30)
.L_30:
        /*00d8*/ 	.word	0x00000040
        /*00dc*/ 	.word	0x00000001
        /*00e0*/ 	.word	0x00000001


	//----- nvinfo : EIATTR_CBANK_PARAM_SIZE
	.align		4
.L_31:
        /*00e4*/ 	.byte	0x03, 0x19
        /*00e6*/ 	.short	0x0028


	//----- nvinfo : EIATTR_PARAM_CBANK
	.align		4
        /*00e8*/ 	.byte	0x04, 0x0a
        /*00ea*/ 	.short	(.L_33 - .L_32)
	.align		4
.L_32:
        /*00ec*/ 	.word	index@(.nv.constant0.triton_per_fused__weight_norm_interface_20)
        /*00f0*/ 	.short	0x0210
        /*00f2*/ 	.short	0x0028


	//----- nvinfo : EIATTR_SW_WAR
	.align		4
.L_33:
        /*00f4*/ 	.byte	0x04, 0x36
        /*00f6*/ 	.short	(.L_35 - .L_34)
.L_34:
        /*00f8*/ 	.word	0x00000008
.L_35:


//--------------------- .nv.callgraph             --------------------------
	.section	.nv.callgraph,"",@"SHT_CUDA_CALLGRAPH"
	.align	4
	.sectionentsize	8
	.align		4
        /*0000*/ 	.word	0x00000000
	.align		4
        /*0004*/ 	.word	0xffffffff
	.align		4
        /*0008*/ 	.word	0x00000000
	.align		4
        /*000c*/ 	.word	0xfffffffe
	.align		4
        /*0010*/ 	.word	0x00000000
	.align		4
        /*0014*/ 	.word	0xfffffffd
	.align		4
        /*0018*/ 	.word	0x00000000
	.align		4
        /*001c*/ 	.word	0xfffffffc


//--------------------- .nv.constant4             --------------------------
	.section	.nv.constant4,"a",@progbits
	.align	8
	.align		8
.nv.constant4:
        /*0000*/ 	.dword	_$_str
	.align		8
        /*0008*/ 	.dword	_$_str_$_2


//--------------------- .text.triton_per_fused__weight_norm_interface_20 --------------------------
	.section	.text.triton_per_fused__weight_norm_interface_20,"ax",@progbits
	.sectionflags	@"SHF_BARRIERS=1"
	.align	128
        .global         triton_per_fused__weight_norm_interface_20
        .type           triton_per_fused__weight_norm_interface_20,@function
        .size           triton_per_fused__weight_norm_interface_20,(.L_x_1 - triton_per_fused__weight_norm_interface_20)
        .other          triton_per_fused__weight_norm_interface_20,@"STO_CUDA_ENTRY STV_DEFAULT"
triton_per_fused__weight_norm_interface_20:
.text.triton_per_fused__weight_norm_interface_20:
[----:B------:R-:W0:Y:S02]  /*0000*/  LDC R1, c[0x0][0x28] ;  /* 0x00000a00ff017b82 */ /* 0x000e240000000800 */
[----:B------:R-:W1:Y:S01]  /*0010*/  S2R R2, SR_CTAID.X ;  /* 0x0000000000027919 */ /* 0x000e620000002500 */
[----:B------:R-:W2:Y:S01]  /*0020*/  LDC.64 R6, c[0x0][0x218] ;  /* 0x00008600ff067b82 */ /* 0x000ea20000000a00 */
[----:B------:R-:W-:Y:S01]  /*0030*/  CS2R R4, SRZ ;  /* 0x0000000000047805 */ /* 0x000fe2000001ff00 */
[----:B------:R-:W-:Y:S01]  /*0040*/  ULDC.64 UR4, c[0x0][0x208] ;  /* 0x0000820000047ab9 */ /* 0x000fe20000000a00 */
[----:B------:R-:W3:Y:S05]  /*0050*/  S2R R12, SR_TID.X ;  /* 0x00000000000c7919 */ /* 0x000eea0000002100 */
[----:B------:R-:W4:Y:S01]  /*0060*/  LDC.64 R8, c[0x0][0x220] ;  /* 0x00008800ff087b82 */ /* 0x000f220000000a00 */
[----:B-1----:R-:W-:-:S02]  /*0070*/  ISETP.GE.AND P0, PT, R2, 0x8, PT ;  /* 0x000000080200780c */ /* 0x002fc40003f06270 */
[----:B---3--:R-:W-:-:S04]  /*0080*/  LOP3.LUT R3, R12, 0x1f, RZ, 0xc0, !PT ;  /* 0x0000001f0c037812 */ /* 0x008fc800078ec0ff */
[----:B------:R-:W-:Y:S01]  /*0090*/  ISETP.LT.U32.AND P1, PT, R3, 0x18, !P0 ;  /* 0x000000180300780c */ /* 0x000fe20004721070 */
[----:B------:R-:W-:-:S04]  /*00a0*/  IMAD R0, R2, 0x18, R3 ;  /* 0x0000001802007824 */ /* 0x000fc800078e0203 */
[----:B--2---:R-:W-:-:S08]  /*00b0*/  IMAD.WIDE R6, R0, 0x4, R6 ;  /* 0x0000000400067825 */ /* 0x004fd000078e0206 */
[----:B------:R-:W2:Y:S04]  /*00c0*/  @P1 LDG.E R4, desc[UR4][R6.64] ;  /* 0x0000000406041981 */ /* 0x000ea8000c1e1900 */
[----:B------:R-:W3:Y:S01]  /*00d0*/  @P1 LDG.E R5, desc[UR4][R6.64] ;  /* 0x0000000406051981 */ /* 0x000ee2000c1e1900 */
[----:B------:R-:W-:Y:S01]  /*00e0*/  HFMA2.MMA R3, -RZ, RZ, 0, 0 ;  /* 0x00000000ff037435 */ /* 0x000fe200000001ff */
[----:B----4-:R-:W-:-:S09]  /*00f0*/  IMAD.WIDE R8, R2, 0x4, R8 ;  /* 0x0000000402087825 */ /* 0x010fd200078e0208 */
[----:B------:R1:W4:Y:S01]  /*0100*/  @!P0 LDG.E.EL R3, desc[UR4][R8.64] ;  /* 0x0000000408038981 */ /* 0x000322000c2e1900 */
[----:B------:R-:W-:Y:S01]  /*0110*/  BAR.SYNC.DEFER_BLOCKING 0x0 ;  /* 0x0000000000007b1d */ /* 0x000fe20000010000 */
[----:B------:R-:W-:-:S04]  /*0120*/  LOP3.LUT P0, RZ, R12, 0x3f, RZ, 0xc0, !PT ;  /* 0x0000003f0cff7812 */ /* 0x000fc8000780c0ff */
[----:B------:R-:W-:Y:S02]  /*0130*/  ISETP.LT.AND P0, PT, R2, 0x8, !P0 ;  /* 0x000000080200780c */ /* 0x000fe40004701270 */
[----:B--2---:R-:W-:Y:S02]  /*0140*/  SEL R4, R4, RZ, P1 ;  /* 0x000000ff04047207 */ /* 0x004fe40000800000 */
[----:B---3--:R-:W-:-:S03]  /*0150*/  SEL R5, R5, RZ, P1 ;  /* 0x000000ff05057207 */ /* 0x008fc60000800000 */
[----:B------:R-:W-:Y:S02]  /*0160*/  FMUL R10, R4, R4 ;  /* 0x00000004040a7220 */ /* 0x000fe40000400000 */
[----:B------:R-:W-:-:S03]  /*0170*/  FMUL R5, R5, R5 ;  /* 0x0000000505057220 */ /* 0x000fc60000400000 */
[----:B------:R-:W-:Y:S02]  /*0180*/  FSEL R10, R10, RZ, P1 ;  /* 0x000000ff0a0a7208 */ /* 0x000fe40000800000 */
[----:B------:R-:W-:-:S03]  /*0190*/  FSEL R5, R5, RZ, P1 ;  /* 0x000000ff05057208 */ /* 0x000fc60000800000 */
[----:B------:R-:W2:Y:S04]  /*01a0*/  SHFL.BFLY PT, R11, R10, 0x10, 0x1f ;  /* 0x0e001f000a0b7f89 */ /* 0x000ea800000e0000 */
[----:B------:R-:W3:Y:S01]  /*01b0*/  SHFL.BFLY PT, R14, R5, 0x10, 0x1f ;  /* 0x0e001f00050e7f89 */ /* 0x000ee200000e0000 */
[----:B--2---:R-:W-:Y:S01]  /*01c0*/  FADD R11, R10, R11 ;  /* 0x0000000b0a0b7221 */ /* 0x004fe20000000000 */
[----:B---3--:R-:W-:-:S04]  /*01d0*/  FADD R14, R5, R14 ;  /* 0x0000000e050e7221 */ /* 0x008fc80000000000 */
[----:B------:R-:W2:Y:S04]  /*01e0*/  SHFL.BFLY PT, R6, R11, 0x8, 0x1f ;  /* 0x0d001f000b067f89 */ /* 0x000ea800000e0000 */
[----:B-1----:R-:W1:Y:S01]  /*01f0*/  SHFL.BFLY PT, R9, R14, 0x8, 0x1f ;  /* 0x0d001f000e097f89 */ /* 0x002e6200000e0000 */
[----:B--2---:R-:W-:Y:S01]  /*0200*/  FADD R6, R11, R6 ;  /* 0x000000060b067221 */ /* 0x004fe20000000000 */
[----:B-1----:R-:W-:-:S04]  /*0210*/  FADD R13, R14, R9 ;  /* 0x000000090e0d7221 */ /* 0x002fc80000000000 */
[----:B------:R-:W1:Y:S04]  /*0220*/  SHFL.BFLY PT, R7, R6, 0x4, 0x1f ;  /* 0x0c801f0006077f89 */ /* 0x000e6800000e0000 */
[----:B------:R-:W2:Y:S01]  /*0230*/  SHFL.BFLY PT, R16, R13, 0x4, 0x1f ;  /* 0x0c801f000d107f89 */ /* 0x000ea200000e0000 */
[----:B-1----:R-:W-:Y:S01]  /*0240*/  FADD R7, R6, R7 ;  /* 0x0000000706077221 */ /* 0x002fe20000000000 */
[----:B--2---:R-:W-:-:S04]  /*0250*/  FADD R16, R13, R16 ;  /* 0x000000100d107221 */ /* 0x004fc80000000000 */
[----:B------:R-:W1:Y:S04]  /*0260*/  SHFL.BFLY PT, R8, R7, 0x2, 0x1f ;  /* 0x0c401f0007087f89 */ /* 0x000e6800000e0000 */
[----:B------:R-:W2:Y:S01]  /*0270*/  SHFL.BFLY PT, R11, R16, 0x2, 0x1f ;  /* 0x0c401f00100b7f89 */ /* 0x000ea200000e0000 */
[----:B-1----:R-:W-:Y:S02]  /*0280*/  FADD R10, R7, R8 ;  /* 0x00000008070a7221 */ /* 0x002fe40000000000 */
[----:B------:R-:W1:Y:S01]  /*0290*/  LDC.64 R6, c[0x0][0x228] ;  /* 0x00008a00ff067b82 */ /* 0x000e620000000a00 */
[----:B--2---:R-:W-:Y:S02]  /*02a0*/  FADD R11, R16, R11 ;  /* 0x0000000b100b7221 */ /* 0x004fe40000000000 */
[----:B------:R-:W2:Y:S04]  /*02b0*/  SHFL.BFLY PT, R9, R10, 0x1, 0x1f ;  /* 0x0c201f000a097f89 */ /* 0x000ea800000e0000 */
[----:B------:R-:W3:Y:S01]  /*02c0*/  SHFL.BFLY PT, R14, R11, 0x1, 0x1f ;  /* 0x0c201f000b0e7f89 */ /* 0x000ee200000e0000 */
[----:B-1----:R-:W-:-:S04]  /*02d0*/  IMAD.WIDE R6, R0, 0x4, R6 ;  /* 0x0000000400067825 */ /* 0x002fc800078e0206 */
[----:B--2---:R-:W-:Y:S02]  /*02e0*/  FADD R5, R10, R9 ;  /* 0x000000090a057221 */ /* 0x004fe40000000000 */
[----:B------:R-:W1:Y:S02]  /*02f0*/  LDC.64 R8, c[0x0][0x210] ;  /* 0x00008400ff087b82 */ /* 0x000e640000000a00 */
[----:B------:R-:W2:Y:S01]  /*0300*/  MUFU.SQRT R15, R5 ;  /* 0x00000005000f7308 */ /* 0x000ea20000002000 */
[----:B---3--:R-:W-:-:S07]  /*0310*/  FADD R14, R11, R14 ;  /* 0x0000000e0b0e7221 */ /* 0x008fce0000000000 */
[----:B------:R-:W-:Y:S01]  /*0320*/  MUFU.SQRT R13, R14 ;  /* 0x0000000e000d7308 */ /* 0x000fe20000002000 */
[C---:B--2---:R-:W-:Y:S02]  /*0330*/  FSETP.GT.AND P3, PT, R15.reuse, 8.50705917302346158658e+37, PT ;  /* 0x7e8000000f00780b */ /* 0x044fe40003f64000 */
[----:B------:R-:W-:-:S11]  /*0340*/  FSETP.GEU.AND P2, PT, R15, 1.175494350822287508e-38, PT ;  /* 0x008000000f00780b */ /* 0x000fd60003f4e000 */
[----:B------:R-:W-:Y:S01]  /*0350*/  @P3 FMUL R15, R15, 0.25 ;  /* 0x3e8000000f0f3820 */ /* 0x000fe20000400000 */
[----:B----4-:R-:W-:Y:S01]  /*0360*/  @P3 FMUL R3, R3, 0.25 ;  /* 0x3e80000003033820 */ /* 0x010fe20000400000 */
[----:B------:R-:W-:Y:S02]  /*0370*/  LOP3.LUT P3, RZ, R12, 0x20, RZ, 0xc0, !PT ;  /* 0x000000200cff7812 */ /* 0x000fe4000786c0ff */
[----:B------:R-:W-:Y:S01]  /*0380*/  @!P2 FMUL R15, R15, 16777216 ;  /* 0x4b8000000f0fa820 */ /* 0x000fe20000400000 */
[----:B------:R-:W-:Y:S01]  /*0390*/  @!P2 FMUL R3, R3, 16777216 ;  /* 0x4b8000000303a820 */ /* 0x000fe20000400000 */
[----:B------:R-:W-:Y:S02]  /*03a0*/  PLOP3.LUT P1, PT, P3, P1, PT, 0x8, 0x0 ;  /* 0x000000000000781c */ /* 0x000fe40001f22170 */
[----:B------:R-:W2:Y:S02]  /*03b0*/  MUFU.RCP R10, R15 ;  /* 0x0000000f000a7308 */ /* 0x000ea40000001000 */
[----:B--2---:R-:W-:Y:S01]  /*03c0*/  FMUL R5, R10, R3 ;  /* 0x000000030a057220 */ /* 0x004fe20000400000 */
[----:B-1----:R-:W-:-:S04]  /*03d0*/  IMAD.WIDE R2, R2, 0x4, R8 ;  /* 0x0000000402027825 */ /* 0x002fc800078e0208 */
[----:B------:R-:W-:Y:S01]  /*03e0*/  FMUL R5, R4, R5 ;  /* 0x0000000504057220 */ /* 0x000fe20000400000 */
[----:B------:R1:W-:Y:S03]  /*03f0*/  @P0 STG.E desc[UR4][R2.64], R13 ;  /* 0x0000000d02000986 */ /* 0x0003e6000c101904 */
[----:B------:R-:W-:Y:S05]  /*0400*/  @!P1 EXIT ;  /* 0x000000000000994d */ /* 0x000fea0003800000 */
[----:B------:R-:W-:Y:S01]  /*0410*/  STG.E desc[UR4][R6.64], R5 ;  /* 0x0000000506007986 */ /* 0x000fe2000c101904 */
[----:B------:R-:W-:Y:S05]  /*0420*/  EXIT ;  /* 0x000000000000794d */ /* 0x000fea0003800000 */
.L_x_0:
[----:B------:R-:W-:-:S00]  /*0430*/  BRA `(.L_x_0) ;  /* 0xfffffffc00fc7947 */ /* 0x000fc0000383ffff */
[----:B------:R-:W-:-:S00]  /*0440*/  NOP ;  /* 0x0000000000007918 */ /* 0x000fc00000000000 */
        /* <DEDUP_REMOVED lines=11> */
.L_x_1:


//--------------------- .nv.global.init           --------------------------
	.section	.nv.global.init,"aw",@progbits
.nv.global.init:
	.type		_$_str,@object
	.size		_$_str,(_$_str_$_2 - _$_str)
_$_str:
        /*0000*/ 	.byte	0x5f, 0x5f, 0x43, 0x55, 0x44, 0x41, 0x5f, 0x46, 0x54, 0x5a, 0x00
	.type		_$_str_$_2,@object
	.size		_$_str_$_2,(.L_1 - _$_str_$_2)
_$_str_$_2:
        /*000b*/ 	.byte	0x5f, 0x5f, 0x43, 0x55, 0x44, 0x41, 0x5f, 0x50, 0x52, 0x45, 0x43, 0x5f, 0x53, 0x51, 0x52, 0x54
        /*001b*/ 	.byte	0x00
.L_1:


//--------------------- .nv.constant0.triton_per_fused__weight_norm_interface_20 --------------------------
	.section	.nv.constant0.triton_per_fused__weight_norm_interface_20,"a",@progbits
	.sectionflags	@""
	.align	4
.nv.constant0.triton_per_fused__weight_norm_interface_20:
	.zero		568
